//
// Generated by NVIDIA NVVM Compiler
//
// Compiler Build ID: CL-36424714
// Cuda compilation tools, release 13.0, V13.0.88
// Based on NVVM 20.0.0
//

.version 9.0
.target sm_100
.address_size 64

	// .globl	_Z9addKernelPKfS0_Pfm

.visible .entry _Z9addKernelPKfS0_Pfm(
	.param .u64 .ptr .align 1 _Z9addKernelPKfS0_Pfm_param_0,
	.param .u64 .ptr .align 1 _Z9addKernelPKfS0_Pfm_param_1,
	.param .u64 .ptr .align 1 _Z9addKernelPKfS0_Pfm_param_2,
	.param .u64 _Z9addKernelPKfS0_Pfm_param_3
)
{
	.reg .pred 	%p<2>;
	.reg .b32 	%r<5>;
	.reg .b32 	%f<4>;
	.reg .b64 	%rd<13>;

	ld.param.u64 	%rd2, [_Z9addKernelPKfS0_Pfm_param_0];
	ld.param.u64 	%rd3, [_Z9addKernelPKfS0_Pfm_param_1];
	ld.param.u64 	%rd4, [_Z9addKernelPKfS0_Pfm_param_2];
	ld.param.u64 	%rd5, [_Z9addKernelPKfS0_Pfm_param_3];
	mov.u32 	%r1, %ctaid.x;
	mov.u32 	%r2, %ntid.x;
	mov.u32 	%r3, %tid.x;
	mad.lo.s32 	%r4, %r1, %r2, %r3;
	cvt.s64.s32 	%rd1, %r4;
	setp.le.u64 	%p1, %rd5, %rd1;
	@%p1 bra 	$L__BB0_2;
	cvta.to.global.u64 	%rd6, %rd2;
	cvta.to.global.u64 	%rd7, %rd3;
	cvta.to.global.u64 	%rd8, %rd4;
	shl.b64 	%rd9, %rd1, 2;
	add.s64 	%rd10, %rd6, %rd9;
	ld.global.f32 	%f1, [%rd10];
	add.s64 	%rd11, %rd7, %rd9;
	ld.global.f32 	%f2, [%rd11];
	add.f32 	%f3, %f1, %f2;
	add.s64 	%rd12, %rd8, %rd9;
	st.global.f32 	[%rd12], %f3;
$L__BB0_2:
	ret;

}


// ===== COMPILED SASS (sm_100) =====

	.target	sm_100

	.elftype	@"ET_EXEC"


//--------------------- .note.nv.tkinfo           --------------------------
	.section	.note.nv.tkinfo,"",@"SHT_NOTE"
	.sectionflags	@"SHF_NOTE_NV_TKINFO"
	.tkinfo
        /*0018*/ 	.word	0x00000002
        /*0030*/ 	.string	""
        /*0030*/ 	.string	"ptxas"
        /*0030*/ 	.string	"Cuda compilation tools, release 13.0, V13.0.88"
        /*0030*/ 	.string	"Build cuda_13.0.r13.0/compiler.36424714_0"
        /*0030*/ 	.string	"-arch sm_100 -m 64 "



//--------------------- .note.nv.cuinfo           --------------------------
	.section	.note.nv.cuinfo,"",@"SHT_NOTE"
	.sectionflags	@"SHF_NOTE_NV_CUINFO"
        /*0018*/ 	.short	0x0002
        /*001a*/ 	.short	0x0064
        /*001c*/ 	.short	0x0082
	.zero		2


//--------------------- .nv.info                  --------------------------
	.section	.nv.info,"",@"SHT_CUDA_INFO"
	.align	4


	//----- nvinfo : EIATTR_REGCOUNT
	.align		4
        /*0000*/ 	.byte	0x04, 0x2f
        /*0002*/ 	.short	(.L_1 - .L_0)
	.align		4
.L_0:
        /*0004*/ 	.word	index@(_Z9addKernelPKfS0_Pfm)
        /*0008*/ 	.word	0x0000000c


	//----- nvinfo : EIATTR_FRAME_SIZE
	.align		4
.L_1:
        /*000c*/ 	.byte	0x04, 0x11
        /*000e*/ 	.short	(.L_3 - .L_2)
	.align		4
.L_2:
        /*0010*/ 	.word	index@(_Z9addKernelPKfS0_Pfm)
        /*0014*/ 	.word	0x00000000


	//----- nvinfo : EIATTR_MIN_STACK_SIZE
	.align		4
.L_3:
        /*0018*/ 	.byte	0x04, 0x12
        /*001a*/ 	.short	(.L_5 - .L_4)
	.align		4
.L_4:
        /*001c*/ 	.word	index@(_Z9addKernelPKfS0_Pfm)
        /*0020*/ 	.word	0x00000000
.L_5:


//--------------------- .nv.compat                --------------------------
	.section	.nv.compat,"",@"SHT_CUDA_COMPAT_INFO"
	.align	4
        /*0000*/ 	.byte	0x02, 0x09, 0x00, 0x00, 0x02, 0x02, 0x01, 0x00, 0x02, 0x05, 0x05, 0x00, 0x03, 0x07, 0x01, 0x01
        /*0010*/ 	.byte	0x02, 0x03, 0x00, 0x00, 0x02, 0x06, 0x01, 0x00, 0x04, 0x0b, 0x08, 0x00, 0x09, 0x00, 0x00, 0x00
        /*0020*/ 	.byte	0x00, 0x00, 0x00, 0x00


//--------------------- .nv.info._Z9addKernelPKfS0_Pfm --------------------------
	.section	.nv.info._Z9addKernelPKfS0_Pfm,"",@"SHT_CUDA_INFO"
	.sectionflags	@""
	.align	4


	//----- nvinfo : EIATTR_CUDA_API_VERSION
	.align		4
        /*0000*/ 	.byte	0x04, 0x37
        /*0002*/ 	.short	(.L_7 - .L_6)
.L_6:
        /*0004*/ 	.word	0x00000082


	//----- nvinfo : EIATTR_KPARAM_INFO
	.align		4
.L_7:
        /*0008*/ 	.byte	0x04, 0x17
        /*000a*/ 	.short	(.L_9 - .L_8)
.L_8:
        /*000c*/ 	.word	0x00000000
        /*0010*/ 	.short	0x0003
        /*0012*/ 	.short	0x0018
        /*0014*/ 	.byte	0x00, 0xf0, 0x21, 0x00


	//----- nvinfo : EIATTR_KPARAM_INFO
	.align		4
.L_9:
        /*0018*/ 	.byte	0x04, 0x17
        /*001a*/ 	.short	(.L_11 - .L_10)
.L_10:
        /*001c*/ 	.word	0x00000000
        /*0020*/ 	.short	0x0002
        /*0022*/ 	.short	0x0010
        /*0024*/ 	.byte	0x00, 0xf5, 0x21, 0x00


	//----- nvinfo : EIATTR_KPARAM_INFO
	.align		4
.L_11:
        /*0028*/ 	.byte	0x04, 0x17
        /*002a*/ 	.short	(.L_13 - .L_12)
.L_12:
        /*002c*/ 	.word	0x00000000
        /*0030*/ 	.short	0x0001
        /*0032*/ 	.short	0x0008
        /*0034*/ 	.byte	0x00, 0xf5, 0x21, 0x00


	//----- nvinfo : EIATTR_KPARAM_INFO
	.align		4
.L_13:
        /*0038*/ 	.byte	0x04, 0x17
        /*003a*/ 	.short	(.L_15 - .L_14)
.L_14:
        /*003c*/ 	.word	0x00000000
        /*0040*/ 	.short	0x0000
        /*0042*/ 	.short	0x0000
        /*0044*/ 	.byte	0x00, 0xf5, 0x21, 0x00


	//----- nvinfo : EIATTR_SPARSE_MMA_MASK
	.align		4
.L_15:
        /*0048*/ 	.byte	0x03, 0x50
        /*004a*/ 	.short	0x0000


	//----- nvinfo : EIATTR_MAXREG_COUNT
	.align		4
        /*004c*/ 	.byte	0x03, 0x1b
        /*004e*/ 	.short	0x00ff


	//----- nvinfo : EIATTR_MERCURY_ISA_VERSION
	.align		4
        /*0050*/ 	.byte	0x03, 0x5f
        /*0052*/ 	.short	0x0101


	//----- nvinfo : EIATTR_VRC_CTA_INIT_COUNT
	.align		4
        /*0054*/ 	.byte	0x02, 0x4a
	.zero		1
	.zero		1


	//----- nvinfo : EIATTR_EXIT_INSTR_OFFSETS
	.align		4
        /*0058*/ 	.byte	0x04, 0x1c
        /*005a*/ 	.short	(.L_17 - .L_16)


	//   ....[0]....
.L_16:
        /*005c*/ 	.word	0x00000090


	//   ....[1]....
        /*0060*/ 	.word	0x00000190


	//----- nvinfo : EIATTR_CBANK_PARAM_SIZE
	.align		4
.L_17:
        /*0064*/ 	.byte	0x03, 0x19
        /*0066*/ 	.short	0x0020


	//----- nvinfo : EIATTR_PARAM_CBANK
	.align		4
        /*0068*/ 	.byte	0x04, 0x0a
        /*006a*/ 	.short	(.L_19 - .L_18)
	.align		4
.L_18:
        /*006c*/ 	.word	index@(.nv.constant0._Z9addKernelPKfS0_Pfm)
        /*0070*/ 	.short	0x0380
        /*0072*/ 	.short	0x0020


	//----- nvinfo : EIATTR_SW_WAR
	.align		4
.L_19:
        /*0074*/ 	.byte	0x04, 0x36
        /*0076*/ 	.short	(.L_21 - .L_20)
.L_20:
        /*0078*/ 	.word	0x00000008
.L_21:


//--------------------- .nv.callgraph             --------------------------
	.section	.nv.callgraph,"",@"SHT_CUDA_CALLGRAPH"
	.align	4
	.sectionentsize	8
	.align		4
        /*0000*/ 	.word	0x00000000
	.align		4
        /*0004*/ 	.word	0xffffffff
	.align		4
        /*0008*/ 	.word	0x00000000
	.align		4
        /*000c*/ 	.word	0xfffffffe
	.align		4
        /*0010*/ 	.word	0x00000000
	.align		4
        /*0014*/ 	.word	0xfffffffd
	.align		4
        /*0018*/ 	.word	0x00000000
	.align		4
        /*001c*/ 	.word	0xfffffffc


//--------------------- .text._Z9addKernelPKfS0_Pfm --------------------------
	.section	.text._Z9addKernelPKfS0_Pfm,"ax",@progbits
	.align	128
        .global         _Z9addKernelPKfS0_Pfm
        .type           _Z9addKernelPKfS0_Pfm,@function
        .size           _Z9addKernelPKfS0_Pfm,(.L_x_1 - _Z9addKernelPKfS0_Pfm)
        .other          _Z9addKernelPKfS0_Pfm,@"STO_CUDA_ENTRY STV_DEFAULT"
_Z9addKernelPKfS0_Pfm:
.text._Z9addKernelPKfS0_Pfm:
[----:B------:R-:W-:Y:S01]  /*0000*/  LDC R1, c[0x0][0x37c] ;  /* 0x0000df00ff017b82 */ /* 0x000fe20000000800 */
[----:B------:R-:W0:Y:S07]  /*0010*/  S2R R3, SR_TID.X ;  /* 0x0000000000037919 */ /* 0x000e2e0000002100 */
[----:B------:R-:W0:Y:S01]  /*0020*/  S2UR UR4, SR_CTAID.X ;  /* 0x00000000000479c3 */ /* 0x000e220000002500 */
[----:B------:R-:W1:Y:S07]  /*0030*/  LDCU.64 UR6, c[0x0][0x398] ;  /* 0x00007300ff0677ac */ /* 0x000e6e0008000a00 */
[----:B------:R-:W0:Y:S02]  /*0040*/  LDC R0, c[0x0][0x360] ;  /* 0x0000d800ff007b82 */ /* 0x000e240000000800 */
[----:B0-----:R-:W-:-:S05]  /*0050*/  IMAD R0, R0, UR4, R3 ;  /* 0x0000000400007c24 */ /* 0x001fca000f8e0203 */
[----:B-1----:R-:W-:Y:S02]  /*0060*/  ISETP.GE.U32.AND P0, PT, R0, UR6, PT ;  /* 0x0000000600007c0c */ /* 0x002fe4000bf06070 */
[----:B------:R-:W-:-:S04]  /*0070*/  SHF.R.S32.HI R3, RZ, 0x1f, R0 ;  /* 0x0000001fff037819 */ /* 0x000fc80000011400 */
[----:B------:R-:W-:-:S13]  /*0080*/  ISETP.GE.U32.AND.EX P0, PT, R3, UR7, PT, P0 ;  /* 0x0000000703007c0c */ /* 0x000fda000bf06100 */
[----:B------:R-:W-:Y:S05]  /*0090*/  @P0 EXIT ;  /* 0x000000000000094d */ /* 0x000fea0003800000 */
[----:B------:R-:W0:Y:S01]  /*00a0*/  LDCU.128 UR8, c[0x0][0x380] ;  /* 0x00007000ff0877ac */ /* 0x000e220008000c00 */
[C---:B------:R-:W-:Y:S01]  /*00b0*/  IMAD.SHL.U32 R6, R0.reuse, 0x4, RZ ;  /* 0x0000000400067824 */ /* 0x040fe200078e00ff */
[----:B------:R-:W-:Y:S01]  /*00c0*/  SHF.L.U64.HI R0, R0, 0x2, R3 ;  /* 0x0000000200007819 */ /* 0x000fe20000010203 */
[----:B------:R-:W1:Y:S01]  /*00d0*/  LDCU.64 UR4, c[0x0][0x358] ;  /* 0x00006b00ff0477ac */ /* 0x000e620008000a00 */
[----:B------:R-:W2:Y:S02]  /*00e0*/  LDCU.64 UR6, c[0x0][0x390] ;  /* 0x00007200ff0677ac */ /* 0x000ea40008000a00 */
[C---:B0-----:R-:W-:Y:S02]  /*00f0*/  IADD3 R4, P1, PT, R6.reuse, UR10, RZ ;  /* 0x0000000a06047c10 */ /* 0x041fe4000ff3e0ff */
[----:B------:R-:W-:Y:S02]  /*0100*/  IADD3 R2, P0, PT, R6, UR8, RZ ;  /* 0x0000000806027c10 */ /* 0x000fe4000ff1e0ff */
[----:B------:R-:W-:-:S02]  /*0110*/  IADD3.X R5, PT, PT, R0, UR11, RZ, P1, !PT ;  /* 0x0000000b00057c10 */ /* 0x000fc40008ffe4ff */
[----:B------:R-:W-:-:S04]  /*0120*/  IADD3.X R3, PT, PT, R0, UR9, RZ, P0, !PT ;  /* 0x0000000900037c10 */ /* 0x000fc800087fe4ff */
[----:B-1----:R-:W3:Y:S04]  /*0130*/  LDG.E R5, desc[UR4][R4.64] ;  /* 0x0000000404057981 */ /* 0x002ee8000c1e1900 */
[----:B------:R-:W3:Y:S01]  /*0140*/  LDG.E R2, desc[UR4][R2.64] ;  /* 0x0000000402027981 */ /* 0x000ee2000c1e1900 */
[----:B--2---:R-:W-:-:S04]  /*0150*/  IADD3 R6, P0, PT, R6, UR6, RZ ;  /* 0x0000000606067c10 */ /* 0x004fc8000ff1e0ff */
[----:B------:R-:W-:Y:S01]  /*0160*/  IADD3.X R7, PT, PT, R0, UR7, RZ, P0, !PT ;  /* 0x0000000700077c10 */ /* 0x000fe200087fe4ff */
[----:B---3--:R-:W-:-:S05]  /*0170*/  FADD R9, R2, R5 ;  /* 0x0000000502097221 */ /* 0x008fca0000000000 */
[----:B------:R-:W-:Y:S01]  /*0180*/  STG.E desc[UR4][R6.64], R9 ;  /* 0x0000000906007986 */ /* 0x000fe2000c101904 */
[----:B------:R-:W-:Y:S05]  /*0190*/  EXIT ;  /* 0x000000000000794d */ /* 0x000fea0003800000 */
.L_x_0:
[----:B------:R-:W-:-:S00]  /*01a0*/  BRA `(.L_x_0) ;  /* 0xfffffffc00fc7947 */ /* 0x000fc0000383ffff */
[----:B------:R-:W-:-:S00]  /*01b0*/  NOP ;  /* 0x0000000000007918 */ /* 0x000fc00000000000 */
        /* <DEDUP_REMOVED lines=12> */
.L_x_1:


//--------------------- .nv.shared.reserved.0     --------------------------
	.section	.nv.shared.reserved.0,"aw",@nobits
	.weak		__nv_reservedSMEM_offset_0_alias
	.size		__nv_reservedSMEM_offset_0_alias, 0, 64
	.other		__nv_reservedSMEM_offset_0_alias,@"STO_CUDA_RESERVED_SHARED STV_DEFAULT"
__nv_reservedSMEM_offset_0_alias:
	.zero		0
	.zero		64


//--------------------- .nv.constant0._Z9addKernelPKfS0_Pfm --------------------------
	.section	.nv.constant0._Z9addKernelPKfS0_Pfm,"a",@progbits
	.sectionflags	@""
	.align	4
.nv.constant0._Z9addKernelPKfS0_Pfm:
	.zero		928


//--------------------- SYMBOLS --------------------------

	.type		.nv.reservedSmem.offset0,@object
	.size		.nv.reservedSmem.offset0,0x4
